	.headerflags	@"EF_CUDA_TEXMODE_UNIFIED EF_CUDA_64BIT_ADDRESS EF_CUDA_ACCELERATORS EF_CUDA_SM90 EF_CUDA_VIRTUAL_SM(EF_CUDA_SM90)"
	.elftype	@"ET_EXEC"


//--------------------- .nv.info                  --------------------------
	.section	.nv.info,"",@"SHT_CUDA_INFO"
	.align	4


	//----- nvinfo : EIATTR_REGCOUNT
	.align		4
        /*0000*/ 	.byte	0x04, 0x2f
        /*0002*/ 	.short	(.L_1 - .L_0)
	.align		4
.L_0:
        /*0004*/ 	.word	index@(triton_poi_fused_convolution_max_pool2d_with_indices_relu_11)
        /*0008*/ 	.word	0x0000001d


	//----- nvinfo : EIATTR_MIN_STACK_SIZE
	.align		4
.L_1:
        /*000c*/ 	.byte	0x04, 0x12
        /*000e*/ 	.short	(.L_3 - .L_2)
	.align		4
.L_2:
        /*0010*/ 	.word	index@(triton_poi_fused_convolution_max_pool2d_with_indices_relu_11)
        /*0014*/ 	.word	0x00000000


	//----- nvinfo : EIATTR_FRAME_SIZE
	.align		4
.L_3:
        /*0018*/ 	.byte	0x04, 0x11
        /*001a*/ 	.short	(.L_5 - .L_4)
	.align		4
.L_4:
        /*001c*/ 	.word	index@(triton_poi_fused_convolution_max_pool2d_with_indices_relu_11)
        /*0020*/ 	.word	0x00000000


	//----- nvinfo : EIATTR_MIN_STACK_SIZE
	.align		4
.L_5:
        /*0024*/ 	.byte	0x04, 0x12
        /*0026*/ 	.short	(.L_7 - .L_6)
	.align		4
.L_6:
        /*0028*/ 	.word	index@(triton_poi_fused_convolution_max_pool2d_with_indices_relu_11)
        /*002c*/ 	.word	0x00000000
.L_7:


//--------------------- .nv.info.triton_poi_fused_convolution_max_pool2d_with_indices_relu_11 --------------------------
	.section	.nv.info.triton_poi_fused_convolution_max_pool2d_with_indices_relu_11,"",@"SHT_CUDA_INFO"
	.sectionflags	@""
	.align	4


	//----- nvinfo : EIATTR_CUDA_API_VERSION
	.align		4
        /*0000*/ 	.byte	0x04, 0x37
        /*0002*/ 	.short	(.L_9 - .L_8)
.L_8:
        /*0004*/ 	.word	0x0000007c


	//----- nvinfo : EIATTR_KPARAM_INFO
	.align		4
.L_9:
        /*0008*/ 	.byte	0x04, 0x17
        /*000a*/ 	.short	(.L_11 - .L_10)
.L_10:
        /*000c*/ 	.word	0x00000000
        /*0010*/ 	.short	0x0004
        /*0012*/ 	.short	0x001c
        /*0014*/ 	.byte	0x00, 0xf0, 0x11, 0x00


	//----- nvinfo : EIATTR_KPARAM_INFO
	.align		4
.L_11:
        /*0018*/ 	.byte	0x04, 0x17
        /*001a*/ 	.short	(.L_13 - .L_12)
.L_12:
        /*001c*/ 	.word	0x00000000
        /*0020*/ 	.short	0x0003
        /*0022*/ 	.short	0x0018
        /*0024*/ 	.byte	0x00, 0xf0, 0x11, 0x00


	//----- nvinfo : EIATTR_KPARAM_INFO
	.align		4
.L_13:
        /*0028*/ 	.byte	0x04, 0x17
        /*002a*/ 	.short	(.L_15 - .L_14)
.L_14:
        /*002c*/ 	.word	0x00000000
        /*0030*/ 	.short	0x0002
        /*0032*/ 	.short	0x0010
        /*0034*/ 	.byte	0x00, 0xf4, 0x21, 0x00


	//----- nvinfo : EIATTR_KPARAM_INFO
	.align		4
.L_15:
        /*0038*/ 	.byte	0x04, 0x17
        /*003a*/ 	.short	(.L_17 - .L_16)
.L_16:
        /*003c*/ 	.word	0x00000000
        /*0040*/ 	.short	0x0001
        /*0042*/ 	.short	0x0008
        /*0044*/ 	.byte	0x00, 0xf4, 0x21, 0x00


	//----- nvinfo : EIATTR_KPARAM_INFO
	.align		4
.L_17:
        /*0048*/ 	.byte	0x04, 0x17
        /*004a*/ 	.short	(.L_19 - .L_18)
.L_18:
        /*004c*/ 	.word	0x00000000
        /*0050*/ 	.short	0x0000
        /*0052*/ 	.short	0x0000
        /*0054*/ 	.byte	0x00, 0xf4, 0x21, 0x00


	//----- nvinfo : EIATTR_SPARSE_MMA_MASK
	.align		4
.L_19:
        /*0058*/ 	.byte	0x03, 0x50
        /*005a*/ 	.short	0x0000


	//----- nvinfo : EIATTR_MAXREG_COUNT
	.align		4
        /*005c*/ 	.byte	0x03, 0x1b
        /*005e*/ 	.short	0x00ff


	//----- nvinfo : EIATTR_EXIT_INSTR_OFFSETS
	.align		4
        /*0060*/ 	.byte	0x04, 0x1c
        /*0062*/ 	.short	(.L_21 - .L_20)


	//   ....[0]....
.L_20:
        /*0064*/ 	.word	0x00000740


	//   ....[1]....
        /*0068*/ 	.word	0x00000760


	//----- nvinfo : EIATTR_REQNTID
	.align		4
.L_21:
        /*006c*/ 	.byte	0x04, 0x10
        /*006e*/ 	.short	(.L_23 - .L_22)
.L_22:
        /*0070*/ 	.word	0x00000080
        /*0074*/ 	.word	0x00000001
        /*0078*/ 	.word	0x00000001


	//----- nvinfo : EIATTR_CBANK_PARAM_SIZE
	.align		4
.L_23:
        /*007c*/ 	.byte	0x03, 0x19
        /*007e*/ 	.short	0x0020


	//----- nvinfo : EIATTR_PARAM_CBANK
	.align		4
        /*0080*/ 	.byte	0x04, 0x0a
        /*0082*/ 	.short	(.L_25 - .L_24)
	.align		4
.L_24:
        /*0084*/ 	.word	index@(.nv.constant0.triton_poi_fused_convolution_max_pool2d_with_indices_relu_11)
        /*0088*/ 	.short	0x0210
        /*008a*/ 	.short	0x0020


	//----- nvinfo : EIATTR_SW_WAR
	.align		4
.L_25:
        /*008c*/ 	.byte	0x04, 0x36
        /*008e*/ 	.short	(.L_27 - .L_26)
.L_26:
        /*0090*/ 	.word	0x00000008
.L_27:


//--------------------- .nv.callgraph             --------------------------
	.section	.nv.callgraph,"",@"SHT_CUDA_CALLGRAPH"
	.align	4
	.sectionentsize	8
	.align		4
        /*0000*/ 	.word	0x00000000
	.align		4
        /*0004*/ 	.word	0xffffffff
	.align		4
        /*0008*/ 	.word	0x00000000
	.align		4
        /*000c*/ 	.word	0xfffffffe
	.align		4
        /*0010*/ 	.word	0x00000000
	.align		4
        /*0014*/ 	.word	0xfffffffd
	.align		4
        /*0018*/ 	.word	0x00000000
	.align		4
        /*001c*/ 	.word	0xfffffffc


//--------------------- .text.triton_poi_fused_convolution_max_pool2d_with_indices_relu_11 --------------------------
	.section	.text.triton_poi_fused_convolution_max_pool2d_with_indices_relu_11,"ax",@progbits
	.sectionflags	@"SHF_BARRIERS=1"
	.align	128
        .global         triton_poi_fused_convolution_max_pool2d_with_indices_relu_11
        .type           triton_poi_fused_convolution_max_pool2d_with_indices_relu_11,@function
        .size           triton_poi_fused_convolution_max_pool2d_with_indices_relu_11,(.L_x_1 - triton_poi_fused_convolution_max_pool2d_with_indices_relu_11)
        .other          triton_poi_fused_convolution_max_pool2d_with_indices_relu_11,@"STO_CUDA_ENTRY STV_DEFAULT"
triton_poi_fused_convolution_max_pool2d_with_indices_relu_11:
.text.triton_poi_fused_convolution_max_pool2d_with_indices_relu_11:
[----:B------:R-:W0:Y:S01]  /*0000*/  LDC R1, c[0x0][0x28] ;  /* 0x00000a00ff017b82 */ /* 0x000e220000000800 */
[----:B------:R-:W1:Y:S07]  /*0010*/  S2R R13, SR_CTAID.Z ;  /* 0x00000000000d7919 */ /* 0x000e6e0000002700 */
[----:B------:R-:W1:Y:S01]  /*0020*/  S2UR UR4, SR_CTAID.Y ;  /* 0x00000000000479c3 */ /* 0x000e620000002600 */
[----:B------:R-:W-:Y:S01]  /*0030*/  ULDC.64 UR6, c[0x0][0x208] ;  /* 0x0000820000067ab9 */ /* 0x000fe20000000a00 */
[----:B------:R-:W2:Y:S01]  /*0040*/  S2R R3, SR_CTAID.X ;  /* 0x0000000000037919 */ /* 0x000ea20000002500 */
[----:B------:R-:W3:Y:S05]  /*0050*/  S2R R12, SR_TID.X ;  /* 0x00000000000c7919 */ /* 0x000eea0000002100 */
[----:B------:R-:W1:Y:S08]  /*0060*/  LDC R0, c[0x0][0x10] ;  /* 0x00000400ff007b82 */ /* 0x000e700000000800 */
[----:B------:R-:W4:Y:S01]  /*0070*/  LDC.64 R18, c[0x0][0x210] ;  /* 0x00008400ff127b82 */ /* 0x000f220000000a00 */
[----:B-1----:R-:W-:-:S02]  /*0080*/  IMAD R13, R13, R0, UR4 ;  /* 0x000000040d0d7e24 */ /* 0x002fc4000f8e0200 */
[----:B--2---:R-:W-:Y:S02]  /*0090*/  IMAD.SHL.U32 R3, R3, 0x10, RZ ;  /* 0x0000001003037824 */ /* 0x004fe400078e00ff */
[----:B------:R-:W-:Y:S01]  /*00a0*/  IMAD.SHL.U32 R13, R13, 0x40, RZ ;  /* 0x000000400d0d7824 */ /* 0x000fe200078e00ff */
[----:B---3--:R-:W-:Y:S02]  /*00b0*/  SHF.R.U32.HI R0, RZ, 0x4, R12 ;  /* 0x00000004ff007819 */ /* 0x008fe4000001160c */
[----:B------:R-:W-:Y:S02]  /*00c0*/  LOP3.LUT R5, R3, 0xf, R12, 0xf8, !PT ;  /* 0x0000000f03057812 */ /* 0x000fe400078ef80c */
[----:B------:R-:W-:Y:S02]  /*00d0*/  SGXT.U32 R0, R0, 0x3 ;  /* 0x000000030000781a */ /* 0x000fe40000000000 */
[----:B------:R-:W-:Y:S02]  /*00e0*/  ISETP.GE.AND P0, PT, R5, 0x9, PT ;  /* 0x000000090500780c */ /* 0x000fe40003f06270 */
[----:B------:R-:W-:-:S02]  /*00f0*/  LOP3.LUT R4, R13, 0x8, R0, 0xfe, !PT ;  /* 0x000000080d047812 */ /* 0x000fc400078efe00 */
[----:B------:R-:W-:Y:S02]  /*0100*/  LOP3.LUT R2, R13, R0, RZ, 0xfc, !PT ;  /* 0x000000000d027212 */ /* 0x000fe400078efcff */
[----:B------:R-:W-:Y:S02]  /*0110*/  ISETP.LT.AND P2, PT, R4, 0x10000, !P0 ;  /* 0x000100000400780c */ /* 0x000fe40004741270 */
[----:B------:R-:W-:Y:S01]  /*0120*/  LOP3.LUT R6, R13, 0x10, R0, 0xfe, !PT ;  /* 0x000000100d067812 */ /* 0x000fe200078efe00 */
[--C-:B------:R-:W-:Y:S01]  /*0130*/  IMAD R7, R2, 0x9, R5.reuse ;  /* 0x0000000902077824 */ /* 0x100fe200078e0205 */
[----:B------:R-:W-:Y:S01]  /*0140*/  LOP3.LUT R8, R13, 0x18, R0, 0xfe, !PT ;  /* 0x000000180d087812 */ /* 0x000fe200078efe00 */
[----:B------:R-:W-:Y:S01]  /*0150*/  IMAD R5, R4, 0x9, R5 ;  /* 0x0000000904057824 */ /* 0x000fe200078e0205 */
[----:B------:R-:W-:Y:S02]  /*0160*/  LOP3.LUT R9, R13, 0x20, R0, 0xfe, !PT ;  /* 0x000000200d097812 */ /* 0x000fe400078efe00 */
[----:B------:R-:W-:Y:S01]  /*0170*/  ISETP.LT.AND P1, PT, R2, 0x10000, !P0 ;  /* 0x000100000200780c */ /* 0x000fe20004721270 */
[----:B------:R-:W-:Y:S01]  /*0180*/  IMAD.MOV.U32 R2, RZ, RZ, RZ ;  /* 0x000000ffff027224 */ /* 0x000fe200078e00ff */
[----:B------:R-:W-:Y:S01]  /*0190*/  ISETP.LT.AND P6, PT, R6, 0x10000, !P0 ;  /* 0x000100000600780c */ /* 0x000fe200047c1270 */
[----:B----4-:R-:W-:Y:S01]  /*01a0*/  IMAD.WIDE R4, R5, 0x4, R18 ;  /* 0x0000000405047825 */ /* 0x010fe200078e0212 */
[----:B------:R-:W-:-:S02]  /*01b0*/  ISETP.LT.AND P5, PT, R8, 0x10000, !P0 ;  /* 0x000100000800780c */ /* 0x000fc400047a1270 */
[----:B------:R-:W-:Y:S02]  /*01c0*/  ISETP.LT.AND P4, PT, R9, 0x10000, !P0 ;  /* 0x000100000900780c */ /* 0x000fe40004781270 */
[----:B------:R-:W-:Y:S01]  /*01d0*/  LOP3.LUT R6, R13, 0x28, R0, 0xfe, !PT ;  /* 0x000000280d067812 */ /* 0x000fe200078efe00 */
[----:B------:R1:W2:Y:S01]  /*01e0*/  @P2 LDG.E.EL R2, desc[UR6][R4.64] ;  /* 0x0000000604022981 */ /* 0x0002a2000c2e1900 */
[----:B------:R-:W-:Y:S02]  /*01f0*/  LOP3.LUT R8, R13, 0x30, R0, 0xfe, !PT ;  /* 0x000000300d087812 */ /* 0x000fe400078efe00 */
[----:B------:R-:W-:Y:S02]  /*0200*/  LOP3.LUT R9, R13, 0x38, R0, 0xfe, !PT ;  /* 0x000000380d097812 */ /* 0x000fe400078efe00 */
[----:B------:R-:W-:Y:S02]  /*0210*/  ISETP.LT.AND P3, PT, R6, 0x10000, !P0 ;  /* 0x000100000600780c */ /* 0x000fe40004761270 */
[----:B------:R-:W-:-:S02]  /*0220*/  ISETP.LT.AND P2, PT, R8, 0x10000, !P0 ;  /* 0x000100000800780c */ /* 0x000fc40004741270 */
[----:B------:R-:W-:Y:S01]  /*0230*/  ISETP.LT.AND P0, PT, R9, 0x10000, !P0 ;  /* 0x000100000900780c */ /* 0x000fe20004701270 */
[C---:B------:R-:W-:Y:S02]  /*0240*/  VIADD R9, R7.reuse, 0x90 ;  /* 0x0000009007097836 */ /* 0x040fe40000000000 */
[C---:B------:R-:W-:Y:S02]  /*0250*/  VIADD R11, R7.reuse, 0xd8 ;  /* 0x000000d8070b7836 */ /* 0x040fe40000000000 */
[C---:B------:R-:W-:Y:S02]  /*0260*/  VIADD R15, R7.reuse, 0x120 ;  /* 0x00000120070f7836 */ /* 0x040fe40000000000 */
[C---:B------:R-:W-:Y:S02]  /*0270*/  VIADD R17, R7.reuse, 0x168 ;  /* 0x0000016807117836 */ /* 0x040fe40000000000 */
[C---:B------:R-:W-:Y:S02]  /*0280*/  VIADD R23, R7.reuse, 0x1b0 ;  /* 0x000001b007177836 */ /* 0x040fe40000000000 */
[----:B------:R-:W-:-:S02]  /*0290*/  VIADD R25, R7, 0x1f8 ;  /* 0x000001f807197836 */ /* 0x000fc40000000000 */
[----:B-1----:R-:W-:-:S04]  /*02a0*/  IMAD.WIDE R4, R7, 0x4, R18 ;  /* 0x0000000407047825 */ /* 0x002fc800078e0212 */
[----:B------:R-:W-:-:S04]  /*02b0*/  IMAD.WIDE R6, R9, 0x4, R18 ;  /* 0x0000000409067825 */ /* 0x000fc800078e0212 */
[----:B------:R-:W-:-:S04]  /*02c0*/  IMAD.WIDE R8, R11, 0x4, R18 ;  /* 0x000000040b087825 */ /* 0x000fc800078e0212 */
[----:B------:R-:W-:Y:S01]  /*02d0*/  IMAD.WIDE R10, R15, 0x4, R18 ;  /* 0x000000040f0a7825 */ /* 0x000fe200078e0212 */
[----:B------:R-:W-:-:S03]  /*02e0*/  CS2R R20, SRZ ;  /* 0x0000000000147805 */ /* 0x000fc6000001ff00 */
[----:B------:R-:W-:-:S03]  /*02f0*/  IMAD.WIDE R14, R17, 0x4, R18 ;  /* 0x00000004110e7825 */ /* 0x000fc600078e0212 */
[----:B------:R-:W3:Y:S01]  /*0300*/  @P6 LDG.E.EL R21, desc[UR6][R6.64] ;  /* 0x0000000606156981 */ /* 0x000ee2000c2e1900 */
[--C-:B------:R-:W-:Y:S01]  /*0310*/  IMAD.WIDE R16, R23, 0x4, R18.reuse ;  /* 0x0000000417107825 */ /* 0x100fe200078e0212 */
[----:B------:R-:W-:Y:S02]  /*0320*/  CS2R R22, SRZ ;  /* 0x0000000000167805 */ /* 0x000fe4000001ff00 */
[----:B------:R1:W4:Y:S01]  /*0330*/  @P5 LDG.E.EL R20, desc[UR6][R8.64] ;  /* 0x0000000608145981 */ /* 0x000322000c2e1900 */
[----:B------:R-:W-:Y:S01]  /*0340*/  IMAD.WIDE R18, R25, 0x4, R18 ;  /* 0x0000000419127825 */ /* 0x000fe200078e0212 */
[----:B------:R-:W-:Y:S02]  /*0350*/  CS2R R24, SRZ ;  /* 0x0000000000187805 */ /* 0x000fe4000001ff00 */
[----:B------:R-:W5:Y:S01]  /*0360*/  @P1 LDG.E.EL R23, desc[UR6][R4.64] ;  /* 0x0000000604171981 */ /* 0x000f62000c2e1900 */
[----:B------:R-:W-:-:S03]  /*0370*/  IMAD.MOV.U32 R26, RZ, RZ, RZ ;  /* 0x000000ffff1a7224 */ /* 0x000fc600078e00ff */
[----:B------:R1:W5:Y:S04]  /*0380*/  @P3 LDG.E.EL R25, desc[UR6][R14.64] ;  /* 0x000000060e193981 */ /* 0x000368000c2e1900 */
[----:B------:R1:W5:Y:S04]  /*0390*/  @P4 LDG.E.EL R26, desc[UR6][R10.64] ;  /* 0x000000060a1a4981 */ /* 0x000368000c2e1900 */
[----:B------:R-:W5:Y:S01]  /*03a0*/  @P2 LDG.E.EL R24, desc[UR6][R16.64] ;  /* 0x0000000610182981 */ /* 0x000f62000c2e1900 */
[----:B------:R-:W1:Y:S03]  /*03b0*/  S2UR UR5, SR_CgaCtaId ;  /* 0x00000000000579c3 */ /* 0x000e660000008800 */
[----:B------:R1:W5:Y:S02]  /*03c0*/  @P0 LDG.E.EL R22, desc[UR6][R18.64] ;  /* 0x0000000612160981 */ /* 0x000364000c2e1900 */
[----:B-1----:R-:W1:Y:S01]  /*03d0*/  S2R R9, SR_TID.X ;  /* 0x0000000000097919 */ /* 0x002e620000002100 */
[----:B------:R-:W-:Y:S01]  /*03e0*/  UMOV UR4, 0x400 ;  /* 0x0000040000047882 */ /* 0x000fe20000000000 */
[----:B------:R-:W-:Y:S01]  /*03f0*/  IMAD.SHL.U32 R12, R12, 0x4, RZ ;  /* 0x000000040c0c7824 */ /* 0x000fe200078e00ff */
[----:B0-----:R-:W0:Y:S01]  /*0400*/  LDC.64 R14, c[0x0][0x218] ;  /* 0x00008600ff0e7b82 */ /* 0x001e220000000a00 */
[----:B------:R-:W-:Y:S01]  /*0410*/  UPRMT UR4, UR5, 0x654, UR4 ;  /* 0x0000065405047896 */ /* 0x000fe20008000004 */
[C---:B-1----:R-:W-:Y:S01]  /*0420*/  IMAD.SHL.U32 R7, R9.reuse, 0x4, RZ ;  /* 0x0000000409077824 */ /* 0x042fe200078e00ff */
[----:B------:R-:W-:Y:S01]  /*0430*/  SHF.R.U32.HI R8, RZ, 0x4, R9 ;  /* 0x00000004ff087819 */ /* 0x000fe20000011609 */
[----:B------:R-:W-:-:S03]  /*0440*/  IMAD.SHL.U32 R6, R9, 0x40, RZ ;  /* 0x0000004009067824 */ /* 0x000fc600078e00ff */
[----:B------:R-:W-:Y:S02]  /*0450*/  LOP3.LUT R7, R7, 0x1fc, RZ, 0xc0, !PT ;  /* 0x000001fc07077812 */ /* 0x000fe400078ec0ff */
[----:B------:R-:W-:Y:S02]  /*0460*/  SGXT.U32 R11, R8, 0x3 ;  /* 0x00000003080b781a */ /* 0x000fe40000000000 */
[----:B------:R-:W-:Y:S02]  /*0470*/  LOP3.LUT R4, R7, 0x200, RZ, 0xfc, !PT ;  /* 0x0000020007047812 */ /* 0x000fe400078efcff */
[----:B------:R-:W-:Y:S02]  /*0480*/  LOP3.LUT R6, R6, 0x3c0, RZ, 0xc0, !PT ;  /* 0x000003c006067812 */ /* 0x000fe400078ec0ff */
[----:B------:R-:W-:Y:S02]  /*0490*/  SHF.R.U32.HI R8, RZ, 0x2, R4 ;  /* 0x00000002ff087819 */ /* 0x000fe40000011604 */
[----:B------:R-:W-:-:S02]  /*04a0*/  LOP3.LUT R4, R6, R11, RZ, 0xfc, !PT ;  /* 0x0000000b06047212 */ /* 0x000fc400078efcff */
[----:B------:R-:W-:-:S05]  /*04b0*/  LEA.HI R5, R6, UR4, RZ, 0x1e ;  /* 0x0000000406057c11 */ /* 0x000fca000f8ff0ff */
[----:B------:R-:W-:Y:S01]  /*04c0*/  IMAD R19, R4, 0x4, R5 ;  /* 0x0000000404137824 */ /* 0x000fe200078e0205 */
[----:B------:R-:W-:Y:S02]  /*04d0*/  LOP3.LUT R6, R9, 0x70, RZ, 0xc0, !PT ;  /* 0x0000007009067812 */ /* 0x000fe400078ec0ff */
[----:B------:R-:W-:-:S03]  /*04e0*/  LOP3.LUT R8, R8, 0xf0, RZ, 0xc0, !PT ;  /* 0x000000f008087812 */ /* 0x000fc600078ec0ff */
[----:B------:R-:W-:Y:S02]  /*04f0*/  VIADD R6, R6, UR4 ;  /* 0x0000000406067c36 */ /* 0x000fe40008000000 */
[----:B------:R-:W-:Y:S02]  /*0500*/  VIADD R4, R8, UR4 ;  /* 0x0000000408047c36 */ /* 0x000fe40008000000 */
[C---:B------:R-:W-:Y:S02]  /*0510*/  IMAD R8, R7.reuse, 0x4, R6 ;  /* 0x0000000407087824 */ /* 0x040fe400078e0206 */
[----:B------:R-:W-:Y:S01]  /*0520*/  IMAD R4, R7, 0x4, R4 ;  /* 0x0000000407047824 */ /* 0x000fe200078e0204 */
[----:B--2---:R1:W-:Y:S02]  /*0530*/  STS [R19+0x20], R2 ;  /* 0x0000200213007388 */ /* 0x0043e40000000800 */
[----:B-1----:R-:W-:Y:S02]  /*0540*/  LOP3.LUT R2, R13, 0x3c, R12, 0xf8, !PT ;  /* 0x0000003c0d027812 */ /* 0x002fe400078ef80c */
[----:B---3--:R-:W-:Y:S04]  /*0550*/  STS [R19+0x40], R21 ;  /* 0x0000401513007388 */ /* 0x008fe80000000800 */
[----:B----4-:R-:W-:Y:S04]  /*0560*/  STS [R19+0x60], R20 ;  /* 0x0000601413007388 */ /* 0x010fe80000000800 */
[----:B-----5:R-:W-:Y:S04]  /*0570*/  STS [R19], R23 ;  /* 0x0000001713007388 */ /* 0x020fe80000000800 */
[----:B------:R-:W-:Y:S04]  /*0580*/  STS [R19+0xa0], R25 ;  /* 0x0000a01913007388 */ /* 0x000fe80000000800 */
[----:B------:R-:W-:Y:S04]  /*0590*/  STS [R19+0x80], R26 ;  /* 0x0000801a13007388 */ /* 0x000fe80000000800 */
[----:B------:R-:W-:Y:S04]  /*05a0*/  STS [R19+0xc0], R24 ;  /* 0x0000c01813007388 */ /* 0x000fe80000000800 */
[----:B------:R1:W-:Y:S01]  /*05b0*/  STS [R19+0xe0], R22 ;  /* 0x0000e01613007388 */ /* 0x0003e20000000800 */
[----:B------:R-:W-:Y:S01]  /*05c0*/  BAR.SYNC.DEFER_BLOCKING 0x0 ;  /* 0x0000000000007b1d */ /* 0x000fe20000010000 */
[----:B------:R-:W-:-:S04]  /*05d0*/  SHF.R.S32.HI R13, RZ, 0x1f, R2 ;  /* 0x0000001fff0d7819 */ /* 0x000fc80000011402 */
[----:B------:R-:W-:-:S03]  /*05e0*/  LEA.HI R16, R13, R2, RZ, 0x8 ;  /* 0x000000020d107211 */ /* 0x000fc600078f40ff */
[----:B------:R-:W2:Y:S01]  /*05f0*/  LDC.64 R12, c[0x0][0x220] ;  /* 0x00008800ff0c7b82 */ /* 0x000ea20000000a00 */
[----:B------:R-:W3:Y:S04]  /*0600*/  LDS.128 R8, [R8] ;  /* 0x0000000008087984 */ /* 0x000ee80000000c00 */
[----:B------:R-:W4:Y:S01]  /*0610*/  LDS.128 R4, [R4+0x800] ;  /* 0x0008000004047984 */ /* 0x000f220000000c00 */
[----:B------:R-:W-:Y:S02]  /*0620*/  LOP3.LUT R17, R16, 0xffffff00, RZ, 0xc0, !PT ;  /* 0xffffff0010117812 */ /* 0x000fe400078ec0ff */
[----:B------:R-:W-:Y:S02]  /*0630*/  SHF.R.S32.HI R16, RZ, 0x8, R16 ;  /* 0x00000008ff107819 */ /* 0x000fe40000011410 */
[C---:B------:R-:W-:Y:S01]  /*0640*/  ISETP.GE.AND P0, PT, R2.reuse, 0x10000, PT ;  /* 0x000100000200780c */ /* 0x040fe20003f06270 */
[----:B------:R-:W-:Y:S01]  /*0650*/  IMAD.IADD R17, R2, 0x1, -R17 ;  /* 0x0000000102117824 */ /* 0x000fe200078e0a11 */
[----:B------:R-:W-:-:S02]  /*0660*/  LOP3.LUT R2, R3, R0, RZ, 0xfc, !PT ;  /* 0x0000000003027212 */ /* 0x000fc400078efcff */
[----:B------:R-:W-:Y:S01]  /*0670*/  LOP3.LUT R0, R3, 0x8, R0, 0xfe, !PT ;  /* 0x0000000803007812 */ /* 0x000fe200078efe00 */
[----:B------:R-:W-:Y:S01]  /*0680*/  IMAD R17, R16, 0x900, R17 ;  /* 0x0000090010117824 */ /* 0x000fe200078e0211 */
[----:B------:R-:W-:Y:S02]  /*0690*/  ISETP.LT.AND P1, PT, R2, 0x9, !P0 ;  /* 0x000000090200780c */ /* 0x000fe40004721270 */
[----:B------:R-:W-:Y:S01]  /*06a0*/  ISETP.LT.AND P0, PT, R0, 0x9, !P0 ;  /* 0x000000090000780c */ /* 0x000fe20004701270 */
[--C-:B-1----:R-:W-:Y:S02]  /*06b0*/  IMAD R19, R2, 0x100, R17.reuse ;  /* 0x0000010002137824 */ /* 0x102fe400078e0211 */
[----:B------:R-:W-:Y:S02]  /*06c0*/  IMAD R21, R0, 0x100, R17 ;  /* 0x0000010000157824 */ /* 0x000fe400078e0211 */
[----:B0-----:R-:W-:-:S04]  /*06d0*/  IMAD.WIDE R2, R19, 0x4, R14 ;  /* 0x0000000413027825 */ /* 0x001fc800078e020e */
[----:B------:R-:W-:-:S04]  /*06e0*/  IMAD.WIDE R14, R21, 0x4, R14 ;  /* 0x00000004150e7825 */ /* 0x000fc800078e020e */
[----:B--2---:R-:W-:-:S04]  /*06f0*/  IMAD.WIDE R16, R19, 0x4, R12 ;  /* 0x0000000413107825 */ /* 0x004fc800078e020c */
[----:B------:R-:W-:Y:S01]  /*0700*/  IMAD.WIDE R12, R21, 0x4, R12 ;  /* 0x00000004150c7825 */ /* 0x000fe200078e020c */
[----:B---3--:R0:W-:Y:S04]  /*0710*/  @P1 STG.E.128 desc[UR6][R2.64], R8 ;  /* 0x0000000802001986 */ /* 0x0081e8000c101d06 */
[----:B----4-:R0:W-:Y:S04]  /*0720*/  @P0 STG.E.128 desc[UR6][R14.64], R4 ;  /* 0x000000040e000986 */ /* 0x0101e8000c101d06 */
[----:B------:R0:W-:Y:S02]  /*0730*/  @P1 STG.E.128 desc[UR6][R16.64], R8 ;  /* 0x0000000810001986 */ /* 0x0001e4000c101d06 */
[----:B0-----:R-:W-:Y:S05]  /*0740*/  @!P0 EXIT ;  /* 0x000000000000894d */ /* 0x001fea0003800000 */
[----:B------:R-:W-:Y:S01]  /*0750*/  STG.E.128 desc[UR6][R12.64], R4 ;  /* 0x000000040c007986 */ /* 0x000fe2000c101d06 */
[----:B------:R-:W-:Y:S05]  /*0760*/  EXIT ;  /* 0x000000000000794d */ /* 0x000fea0003800000 */
.L_x_0:
[----:B------:R-:W-:-:S00]  /*0770*/  BRA `(.L_x_0) ;  /* 0xfffffffc00fc7947 */ /* 0x000fc0000383ffff */
[----:B------:R-:W-:-:S00]  /*0780*/  NOP ;  /* 0x0000000000007918 */ /* 0x000fc00000000000 */
[----:B------:R-:W-:-:S00]  /*0790*/  NOP ;  /* 0x0000000000007918 */ /* 0x000fc00000000000 */
[----:B------:R-:W-:-:S00]  /*07a0*/  NOP ;  /* 0x0000000000007918 */ /* 0x000fc00000000000 */
[----:B------:R-:W-:-:S00]  /*07b0*/  NOP ;  /* 0x0000000000007918 */ /* 0x000fc00000000000 */
[----:B------:R-:W-:-:S00]  /*07c0*/  NOP ;  /* 0x0000000000007918 */ /* 0x000fc00000000000 */
[----:B------:R-:W-:-:S00]  /*07d0*/  NOP ;  /* 0x0000000000007918 */ /* 0x000fc00000000000 */
[----:B------:R-:W-:-:S00]  /*07e0*/  NOP ;  /* 0x0000000000007918 */ /* 0x000fc00000000000 */
[----:B------:R-:W-:-:S00]  /*07f0*/  NOP ;  /* 0x0000000000007918 */ /* 0x000fc00000000000 */
.L_x_1:


//--------------------- .nv.shared.triton_poi_fused_convolution_max_pool2d_with_indices_relu_11 --------------------------
	.section	.nv.shared.triton_poi_fused_convolution_max_pool2d_with_indices_relu_11,"aw",@nobits
	.sectionflags	@""
	.align	16
	.zero		1024


//--------------------- .nv.constant0.triton_poi_fused_convolution_max_pool2d_with_indices_relu_11 --------------------------
	.section	.nv.constant0.triton_poi_fused_convolution_max_pool2d_with_indices_relu_11,"a",@progbits
	.sectionflags	@""
	.align	4
.nv.constant0.triton_poi_fused_convolution_max_pool2d_with_indices_relu_11:
	.zero		560
